//
// Generated by NVIDIA NVVM Compiler
//
// Compiler Build ID: CL-36424714
// Cuda compilation tools, release 13.0, V13.0.88
// Based on NVVM 20.0.0
//

.version 9.0
.target sm_100
.address_size 64

	// .globl	_Z13calc_new_gridPiS_ii
.extern .func  (.param .b32 func_retval0) vprintf
(
	.param .b64 vprintf_param_0,
	.param .b64 vprintf_param_1
)
;
.global .align 1 .b8 $str[16] = {72, 101, 108, 108, 111, 32, 102, 114, 111, 109, 32, 103, 112, 117, 111};

.visible .entry _Z13calc_new_gridPiS_ii(
	.param .u64 .ptr .align 1 _Z13calc_new_gridPiS_ii_param_0,
	.param .u64 .ptr .align 1 _Z13calc_new_gridPiS_ii_param_1,
	.param .u32 _Z13calc_new_gridPiS_ii_param_2,
	.param .u32 _Z13calc_new_gridPiS_ii_param_3
)
{
	.reg .b32 	%r<14>;
	.reg .b64 	%rd<7>;

	ld.param.u64 	%rd1, [_Z13calc_new_gridPiS_ii_param_1];
	ld.param.u32 	%r1, [_Z13calc_new_gridPiS_ii_param_2];
	cvta.to.global.u64 	%rd2, %rd1;
	mov.u32 	%r2, %ctaid.x;
	mov.u32 	%r3, %ntid.x;
	mov.u32 	%r4, %tid.x;
	mad.lo.s32 	%r5, %r2, %r3, %r4;
	mov.u32 	%r6, %ctaid.y;
	mov.u32 	%r7, %ntid.y;
	mov.u32 	%r8, %tid.y;
	mad.lo.s32 	%r9, %r6, %r7, %r8;
	mad.lo.s32 	%r10, %r1, %r9, %r5;
	mov.u64 	%rd3, $str;
	cvta.global.u64 	%rd4, %rd3;
	{ // callseq 0, 0
	.param .b64 param0;
	st.param.b64 	[param0], %rd4;
	.param .b64 param1;
	st.param.b64 	[param1], 0;
	.param .b32 retval0;
	call.uni (retval0), 
	vprintf, 
	(
	param0, 
	param1
	);
	ld.param.b32 	%r11, [retval0];
	} // callseq 0
	mul.wide.s32 	%rd5, %r10, 4;
	add.s64 	%rd6, %rd2, %rd5;
	mov.b32 	%r13, 1;
	st.global.u32 	[%rd6], %r13;
	ret;

}


// ===== COMPILED SASS (sm_100) =====

	.target	sm_100

	.elftype	@"ET_EXEC"


//--------------------- .note.nv.tkinfo           --------------------------
	.section	.note.nv.tkinfo,"",@"SHT_NOTE"
	.sectionflags	@"SHF_NOTE_NV_TKINFO"
	.tkinfo
        /*0018*/ 	.word	0x00000002
        /*0030*/ 	.string	""
        /*0030*/ 	.string	"ptxas"
        /*0030*/ 	.string	"Cuda compilation tools, release 13.0, V13.0.88"
        /*0030*/ 	.string	"Build cuda_13.0.r13.0/compiler.36424714_0"
        /*0030*/ 	.string	"-arch sm_100 -m 64 "



//--------------------- .note.nv.cuinfo           --------------------------
	.section	.note.nv.cuinfo,"",@"SHT_NOTE"
	.sectionflags	@"SHF_NOTE_NV_CUINFO"
        /*0018*/ 	.short	0x0002
        /*001a*/ 	.short	0x0064
        /*001c*/ 	.short	0x0082
	.zero		2


//--------------------- .nv.info                  --------------------------
	.section	.nv.info,"",@"SHT_CUDA_INFO"
	.align	4


	//----- nvinfo : EIATTR_REGCOUNT
	.align		4
        /*0000*/ 	.byte	0x04, 0x2f
        /*0002*/ 	.short	(.L_2 - .L_1)
	.align		4
.L_1:
        /*0004*/ 	.word	index@(_Z13calc_new_gridPiS_ii)
        /*0008*/ 	.word	0x00000018


	//----- nvinfo : EIATTR_FRAME_SIZE
	.align		4
.L_2:
        /*000c*/ 	.byte	0x04, 0x11
        /*000e*/ 	.short	(.L_4 - .L_3)
	.align		4
.L_3:
        /*0010*/ 	.word	index@(_Z13calc_new_gridPiS_ii)
        /*0014*/ 	.word	0x00000000


	//----- nvinfo : EIATTR_MIN_STACK_SIZE
	.align		4
.L_4:
        /*0018*/ 	.byte	0x04, 0x12
        /*001a*/ 	.short	(.L_6 - .L_5)
	.align		4
.L_5:
        /*001c*/ 	.word	index@(_Z13calc_new_gridPiS_ii)
        /*0020*/ 	.word	0x00000000
.L_6:


//--------------------- .nv.compat                --------------------------
	.section	.nv.compat,"",@"SHT_CUDA_COMPAT_INFO"
	.align	4
        /*0000*/ 	.byte	0x02, 0x09, 0x00, 0x00, 0x02, 0x02, 0x01, 0x00, 0x02, 0x05, 0x05, 0x00, 0x03, 0x07, 0x01, 0x01
        /*0010*/ 	.byte	0x02, 0x03, 0x00, 0x00, 0x02, 0x06, 0x01, 0x00, 0x04, 0x0b, 0x08, 0x00, 0x09, 0x00, 0x00, 0x00
        /*0020*/ 	.byte	0x00, 0x00, 0x00, 0x00


//--------------------- .nv.info._Z13calc_new_gridPiS_ii --------------------------
	.section	.nv.info._Z13calc_new_gridPiS_ii,"",@"SHT_CUDA_INFO"
	.sectionflags	@""
	.align	4


	//----- nvinfo : EIATTR_CUDA_API_VERSION
	.align		4
        /*0000*/ 	.byte	0x04, 0x37
        /*0002*/ 	.short	(.L_8 - .L_7)
.L_7:
        /*0004*/ 	.word	0x00000082


	//----- nvinfo : EIATTR_KPARAM_INFO
	.align		4
.L_8:
        /*0008*/ 	.byte	0x04, 0x17
        /*000a*/ 	.short	(.L_10 - .L_9)
.L_9:
        /*000c*/ 	.word	0x00000000
        /*0010*/ 	.short	0x0003
        /*0012*/ 	.short	0x0014
        /*0014*/ 	.byte	0x00, 0xf0, 0x11, 0x00


	//----- nvinfo : EIATTR_KPARAM_INFO
	.align		4
.L_10:
        /*0018*/ 	.byte	0x04, 0x17
        /*001a*/ 	.short	(.L_12 - .L_11)
.L_11:
        /*001c*/ 	.word	0x00000000
        /*0020*/ 	.short	0x0002
        /*0022*/ 	.short	0x0010
        /*0024*/ 	.byte	0x00, 0xf0, 0x11, 0x00


	//----- nvinfo : EIATTR_KPARAM_INFO
	.align		4
.L_12:
        /*0028*/ 	.byte	0x04, 0x17
        /*002a*/ 	.short	(.L_14 - .L_13)
.L_13:
        /*002c*/ 	.word	0x00000000
        /*0030*/ 	.short	0x0001
        /*0032*/ 	.short	0x0008
        /*0034*/ 	.byte	0x00, 0xf5, 0x21, 0x00


	//----- nvinfo : EIATTR_KPARAM_INFO
	.align		4
.L_14:
        /*0038*/ 	.byte	0x04, 0x17
        /*003a*/ 	.short	(.L_16 - .L_15)
.L_15:
        /*003c*/ 	.word	0x00000000
        /*0040*/ 	.short	0x0000
        /*0042*/ 	.short	0x0000
        /*0044*/ 	.byte	0x00, 0xf5, 0x21, 0x00


	//----- nvinfo : EIATTR_SPARSE_MMA_MASK
	.align		4
.L_16:
        /*0048*/ 	.byte	0x03, 0x50
        /*004a*/ 	.short	0x0000


	//----- nvinfo : EIATTR_MAXREG_COUNT
	.align		4
        /*004c*/ 	.byte	0x03, 0x1b
        /*004e*/ 	.short	0x00ff


	//----- nvinfo : EIATTR_EXTERNS
	.align		4
        /*0050*/ 	.byte	0x04, 0x0f
        /*0052*/ 	.short	(.L_18 - .L_17)


	//   ....[0]....
	.align		4
.L_17:
        /*0054*/ 	.word	index@(vprintf)


	//----- nvinfo : EIATTR_MERCURY_ISA_VERSION
	.align		4
.L_18:
        /*0058*/ 	.byte	0x03, 0x5f
        /*005a*/ 	.short	0x0101


	//----- nvinfo : EIATTR_VRC_CTA_INIT_COUNT
	.align		4
        /*005c*/ 	.byte	0x02, 0x4a
	.zero		1
	.zero		1


	//----- nvinfo : EIATTR_SYSCALL_OFFSETS
	.align		4
        /*0060*/ 	.byte	0x04, 0x46
        /*0062*/ 	.short	(.L_20 - .L_19)


	//   ....[0]....
.L_19:
        /*0064*/ 	.word	0x00000130


	//----- nvinfo : EIATTR_EXIT_INSTR_OFFSETS
	.align		4
.L_20:
        /*0068*/ 	.byte	0x04, 0x1c
        /*006a*/ 	.short	(.L_22 - .L_21)


	//   ....[0]....
.L_21:
        /*006c*/ 	.word	0x00000180


	//----- nvinfo : EIATTR_CBANK_PARAM_SIZE
	.align		4
.L_22:
        /*0070*/ 	.byte	0x03, 0x19
        /*0072*/ 	.short	0x0018


	//----- nvinfo : EIATTR_PARAM_CBANK
	.align		4
        /*0074*/ 	.byte	0x04, 0x0a
        /*0076*/ 	.short	(.L_24 - .L_23)
	.align		4
.L_23:
        /*0078*/ 	.word	index@(.nv.constant0._Z13calc_new_gridPiS_ii)
        /*007c*/ 	.short	0x0380
        /*007e*/ 	.short	0x0018


	//----- nvinfo : EIATTR_SW_WAR
	.align		4
.L_24:
        /*0080*/ 	.byte	0x04, 0x36
        /*0082*/ 	.short	(.L_26 - .L_25)
.L_25:
        /*0084*/ 	.word	0x00000008
.L_26:


//--------------------- .nv.callgraph             --------------------------
	.section	.nv.callgraph,"",@"SHT_CUDA_CALLGRAPH"
	.align	4
	.sectionentsize	8
	.align		4
        /*0000*/ 	.word	0x00000000
	.align		4
        /*0004*/ 	.word	0xffffffff
	.align		4
        /*0008*/ 	.word	index@(_Z13calc_new_gridPiS_ii)
	.align		4
        /*000c*/ 	.word	index@(vprintf)
	.align		4
        /*0010*/ 	.word	0x00000000
	.align		4
        /*0014*/ 	.word	0xfffffffe
	.align		4
        /*0018*/ 	.word	0x00000000
	.align		4
        /*001c*/ 	.word	0xfffffffd
	.align		4
        /*0020*/ 	.word	0x00000000
	.align		4
        /*0024*/ 	.word	0xfffffffc


//--------------------- .nv.constant4             --------------------------
	.section	.nv.constant4,"a",@progbits
	.align	8
	.align		8
.nv.constant4:
        /*0000*/ 	.dword	vprintf
	.align		8
        /*0008*/ 	.dword	$str


//--------------------- .text._Z13calc_new_gridPiS_ii --------------------------
	.section	.text._Z13calc_new_gridPiS_ii,"ax",@progbits
	.align	128
        .global         _Z13calc_new_gridPiS_ii
        .type           _Z13calc_new_gridPiS_ii,@function
        .size           _Z13calc_new_gridPiS_ii,(.L_x_2 - _Z13calc_new_gridPiS_ii)
        .other          _Z13calc_new_gridPiS_ii,@"STO_CUDA_ENTRY STV_DEFAULT"
_Z13calc_new_gridPiS_ii:
.text._Z13calc_new_gridPiS_ii:
[----:B------:R-:W0:Y:S01]  /*0000*/  LDC R1, c[0x0][0x37c] ;  /* 0x0000df00ff017b82 */ /* 0x000e220000000800 */
[----:B------:R-:W1:Y:S07]  /*0010*/  S2R R5, SR_TID.X ;  /* 0x0000000000057919 */ /* 0x000e6e0000002100 */
[----:B------:R-:W1:Y:S01]  /*0020*/  S2UR UR4, SR_CTAID.X ;  /* 0x00000000000479c3 */ /* 0x000e620000002500 */
[----:B------:R-:W-:Y:S01]  /*0030*/  MOV R2, 0x0 ;  /* 0x0000000000027802 */ /* 0x000fe20000000f00 */
[----:B------:R-:W2:Y:S01]  /*0040*/  LDCU UR6, c[0x0][0x390] ;  /* 0x00007200ff0677ac */ /* 0x000ea20008000800 */
[----:B------:R-:W3:Y:S01]  /*0050*/  S2R R7, SR_TID.Y ;  /* 0x0000000000077919 */ /* 0x000ee20000002200 */
[----:B------:R-:W4:Y:S04]  /*0060*/  LDCU.64 UR8, c[0x4][0x8] ;  /* 0x01000100ff0877ac */ /* 0x000f280008000a00 */
[----:B------:R-:W1:Y:S01]  /*0070*/  LDC R0, c[0x0][0x360] ;  /* 0x0000d800ff007b82 */ /* 0x000e620000000800 */
[----:B------:R-:W5:Y:S07]  /*0080*/  LDCU.64 UR36, c[0x0][0x358] ;  /* 0x00006b00ff2477ac */ /* 0x000f6e0008000a00 */
[----:B------:R-:W3:Y:S08]  /*0090*/  S2UR UR5, SR_CTAID.Y ;  /* 0x00000000000579c3 */ /* 0x000ef00000002600 */
[----:B------:R-:W3:Y:S08]  /*00a0*/  LDC R4, c[0x0][0x364] ;  /* 0x0000d900ff047b82 */ /* 0x000ef00000000800 */
[----:B------:R-:W0:Y:S01]  /*00b0*/  LDC.64 R2, c[0x4][R2] ;  /* 0x0100000002027b82 */ /* 0x000e220000000a00 */
[----:B-1----:R-:W-:-:S02]  /*00c0*/  IMAD R0, R0, UR4, R5 ;  /* 0x0000000400007c24 */ /* 0x002fc4000f8e0205 */
[----:B---3--:R-:W-:Y:S01]  /*00d0*/  IMAD R5, R4, UR5, R7 ;  /* 0x0000000504057c24 */ /* 0x008fe2000f8e0207 */
[----:B----4-:R-:W-:Y:S02]  /*00e0*/  MOV R4, UR8 ;  /* 0x0000000800047c02 */ /* 0x010fe40008000f00 */
[----:B------:R-:W-:Y:S01]  /*00f0*/  CS2R R6, SRZ ;  /* 0x0000000000067805 */ /* 0x000fe2000001ff00 */
[----:B--2---:R-:W-:Y:S01]  /*0100*/  IMAD R17, R5, UR6, R0 ;  /* 0x0000000605117c24 */ /* 0x004fe2000f8e0200 */
[----:B-----5:R-:W-:-:S07]  /*0110*/  MOV R5, UR9 ;  /* 0x0000000900057c02 */ /* 0x020fce0008000f00 */
[----:B------:R-:W-:-:S07]  /*0120*/  LEPC R20, `(.L_x_0) ;  /* 0x000000001014794e */ /* 0x000fce0000000000 */
[----:B0-----:R-:W-:Y:S05]  /*0130*/  CALL.ABS.NOINC R2 ;  /* 0x0000000002007343 */ /* 0x001fea0003c00000 */
.L_x_0:
[----:B------:R-:W0:Y:S01]  /*0140*/  LDC.64 R2, c[0x0][0x388] ;  /* 0x0000e200ff027b82 */ /* 0x000e220000000a00 */
[----:B------:R-:W-:Y:S02]  /*0150*/  HFMA2 R5, -RZ, RZ, 0, 5.9604644775390625e-08 ;  /* 0x00000001ff057431 */ /* 0x000fe400000001ff */
[----:B0-----:R-:W-:-:S05]  /*0160*/  IMAD.WIDE R2, R17, 0x4, R2 ;  /* 0x0000000411027825 */ /* 0x001fca00078e0202 */
[----:B------:R-:W-:Y:S01]  /*0170*/  STG.E desc[UR36][R2.64], R5 ;  /* 0x0000000502007986 */ /* 0x000fe2000c101924 */
[----:B------:R-:W-:Y:S05]  /*0180*/  EXIT ;  /* 0x000000000000794d */ /* 0x000fea0003800000 */
.L_x_1:
[----:B------:R-:W-:-:S00]  /*0190*/  BRA `(.L_x_1) ;  /* 0xfffffffc00fc7947 */ /* 0x000fc0000383ffff */
[----:B------:R-:W-:-:S00]  /*01a0*/  NOP ;  /* 0x0000000000007918 */ /* 0x000fc00000000000 */
        /* <DEDUP_REMOVED lines=13> */
.L_x_2:


//--------------------- .nv.global.init           --------------------------
	.section	.nv.global.init,"aw",@progbits
.nv.global.init:
	.type		$str,@object
	.size		$str,(.L_0 - $str)
$str:
        /*0000*/ 	.byte	0x48, 0x65, 0x6c, 0x6c, 0x6f, 0x20, 0x66, 0x72, 0x6f, 0x6d, 0x20, 0x67, 0x70, 0x75, 0x6f, 0x00
.L_0:


//--------------------- .nv.shared.reserved.0     --------------------------
	.section	.nv.shared.reserved.0,"aw",@nobits
	.weak		__nv_reservedSMEM_offset_0_alias
	.size		__nv_reservedSMEM_offset_0_alias, 0, 64
	.other		__nv_reservedSMEM_offset_0_alias,@"STO_CUDA_RESERVED_SHARED STV_DEFAULT"
__nv_reservedSMEM_offset_0_alias:
	.zero		0
	.zero		64


//--------------------- .nv.constant0._Z13calc_new_gridPiS_ii --------------------------
	.section	.nv.constant0._Z13calc_new_gridPiS_ii,"a",@progbits
	.sectionflags	@""
	.align	4
.nv.constant0._Z13calc_new_gridPiS_ii:
	.zero		920


//--------------------- SYMBOLS --------------------------

	.type		.nv.reservedSmem.offset0,@object
	.size		.nv.reservedSmem.offset0,0x4
	.type		vprintf,@function
